//
// Generated by NVIDIA NVVM Compiler
//
// Compiler Build ID: CL-36424714
// Cuda compilation tools, release 13.0, V13.0.88
// Based on NVVM 20.0.0
//

.version 9.0
.target sm_100
.address_size 64

	// .globl	_Z9matrixMulPKiS0_Pii

.visible .entry _Z9matrixMulPKiS0_Pii(
	.param .u64 .ptr .align 1 _Z9matrixMulPKiS0_Pii_param_0,
	.param .u64 .ptr .align 1 _Z9matrixMulPKiS0_Pii_param_1,
	.param .u64 .ptr .align 1 _Z9matrixMulPKiS0_Pii_param_2,
	.param .u32 _Z9matrixMulPKiS0_Pii_param_3
)
{
	.reg .pred 	%p<10>;
	.reg .b32 	%r<106>;
	.reg .b64 	%rd<66>;

	ld.param.u64 	%rd14, [_Z9matrixMulPKiS0_Pii_param_0];
	ld.param.u64 	%rd15, [_Z9matrixMulPKiS0_Pii_param_1];
	ld.param.u64 	%rd16, [_Z9matrixMulPKiS0_Pii_param_2];
	ld.param.u32 	%r28, [_Z9matrixMulPKiS0_Pii_param_3];
	cvta.to.global.u64 	%rd1, %rd15;
	cvta.to.global.u64 	%rd2, %rd14;
	cvta.to.global.u64 	%rd17, %rd16;
	mov.u32 	%r30, %ctaid.y;
	mov.u32 	%r31, %ntid.y;
	mov.u32 	%r32, %tid.y;
	mad.lo.s32 	%r33, %r30, %r31, %r32;
	mov.u32 	%r34, %ctaid.x;
	mov.u32 	%r35, %ntid.x;
	mov.u32 	%r36, %tid.x;
	mad.lo.s32 	%r1, %r34, %r35, %r36;
	mul.lo.s32 	%r2, %r28, %r33;
	add.s32 	%r37, %r2, %r1;
	mul.wide.s32 	%rd18, %r37, 4;
	add.s64 	%rd3, %rd17, %rd18;
	mov.b32 	%r105, 0;
	st.global.u32 	[%rd3], %r105;
	setp.lt.s32 	%p1, %r28, 1;
	@%p1 bra 	$L__BB0_12;
	and.b32  	%r3, %r28, 7;
	setp.lt.u32 	%p2, %r28, 8;
	mov.b32 	%r100, 0;
	mov.u32 	%r105, %r100;
	@%p2 bra 	$L__BB0_4;
	and.b32  	%r41, %r28, 2147483640;
	neg.s32 	%r94, %r41;
	mul.wide.u32 	%rd19, %r28, 4;
	add.s64 	%rd4, %rd1, %rd19;
	mul.wide.u32 	%rd20, %r28, 8;
	add.s64 	%rd5, %rd1, %rd20;
	mul.wide.u32 	%rd21, %r28, 12;
	add.s64 	%rd6, %rd1, %rd21;
	mul.wide.u32 	%rd22, %r28, 16;
	add.s64 	%rd7, %rd1, %rd22;
	mul.wide.u32 	%rd23, %r28, 20;
	add.s64 	%rd8, %rd1, %rd23;
	mul.wide.u32 	%rd24, %r28, 24;
	add.s64 	%rd9, %rd1, %rd24;
	mul.wide.u32 	%rd25, %r28, 28;
	add.s64 	%rd10, %rd1, %rd25;
	mul.wide.u32 	%rd26, %r2, 4;
	add.s64 	%rd27, %rd26, %rd2;
	add.s64 	%rd65, %rd27, 16;
	mov.b32 	%r105, 0;
	mov.u32 	%r93, %r1;
$L__BB0_3:
	.pragma "nounroll";
	and.b32  	%r100, %r28, 2147483640;
	mul.wide.s32 	%rd28, %r93, 4;
	add.s64 	%rd29, %rd4, %rd28;
	add.s64 	%rd30, %rd5, %rd28;
	add.s64 	%rd31, %rd6, %rd28;
	add.s64 	%rd32, %rd7, %rd28;
	add.s64 	%rd33, %rd8, %rd28;
	add.s64 	%rd34, %rd9, %rd28;
	add.s64 	%rd35, %rd10, %rd28;
	add.s64 	%rd36, %rd1, %rd28;
	ld.global.u32 	%r42, [%rd65+-16];
	ld.global.u32 	%r43, [%rd36];
	mad.lo.s32 	%r44, %r43, %r42, %r105;
	ld.global.u32 	%r45, [%rd65+-12];
	ld.global.u32 	%r46, [%rd29];
	mad.lo.s32 	%r47, %r46, %r45, %r44;
	ld.global.u32 	%r48, [%rd65+-8];
	ld.global.u32 	%r49, [%rd30];
	mad.lo.s32 	%r50, %r49, %r48, %r47;
	ld.global.u32 	%r51, [%rd65+-4];
	ld.global.u32 	%r52, [%rd31];
	mad.lo.s32 	%r53, %r52, %r51, %r50;
	ld.global.u32 	%r54, [%rd65];
	ld.global.u32 	%r55, [%rd32];
	mad.lo.s32 	%r56, %r55, %r54, %r53;
	ld.global.u32 	%r57, [%rd65+4];
	ld.global.u32 	%r58, [%rd33];
	mad.lo.s32 	%r59, %r58, %r57, %r56;
	ld.global.u32 	%r60, [%rd65+8];
	ld.global.u32 	%r61, [%rd34];
	mad.lo.s32 	%r62, %r61, %r60, %r59;
	ld.global.u32 	%r63, [%rd65+12];
	ld.global.u32 	%r64, [%rd35];
	mad.lo.s32 	%r105, %r64, %r63, %r62;
	add.s32 	%r94, %r94, 8;
	shl.b32 	%r65, %r28, 3;
	add.s32 	%r93, %r93, %r65;
	add.s64 	%rd65, %rd65, 32;
	setp.ne.s32 	%p3, %r94, 0;
	@%p3 bra 	$L__BB0_3;
$L__BB0_4:
	setp.eq.s32 	%p4, %r3, 0;
	@%p4 bra 	$L__BB0_12;
	and.b32  	%r15, %r28, 3;
	setp.lt.u32 	%p5, %r3, 4;
	@%p5 bra 	$L__BB0_7;
	add.s32 	%r67, %r100, %r2;
	mul.wide.u32 	%rd37, %r67, 4;
	add.s64 	%rd38, %rd2, %rd37;
	ld.global.u32 	%r68, [%rd38];
	mad.lo.s32 	%r69, %r100, %r28, %r1;
	mul.wide.s32 	%rd39, %r69, 4;
	add.s64 	%rd40, %rd1, %rd39;
	ld.global.u32 	%r70, [%rd40];
	mad.lo.s32 	%r71, %r70, %r68, %r105;
	cvt.u64.u32 	%rd41, %r2;
	cvt.u64.u32 	%rd42, %r100;
	add.s64 	%rd43, %rd42, %rd41;
	shl.b64 	%rd44, %rd43, 2;
	add.s64 	%rd45, %rd2, %rd44;
	ld.global.u32 	%r72, [%rd45+4];
	mul.wide.u32 	%rd46, %r28, 4;
	add.s64 	%rd47, %rd40, %rd46;
	ld.global.u32 	%r73, [%rd47];
	mad.lo.s32 	%r74, %r73, %r72, %r71;
	ld.global.u32 	%r75, [%rd45+8];
	add.s64 	%rd48, %rd47, %rd46;
	ld.global.u32 	%r76, [%rd48];
	mad.lo.s32 	%r77, %r76, %r75, %r74;
	ld.global.u32 	%r78, [%rd45+12];
	add.s64 	%rd49, %rd48, %rd46;
	ld.global.u32 	%r79, [%rd49];
	mad.lo.s32 	%r105, %r79, %r78, %r77;
	add.s32 	%r100, %r100, 4;
$L__BB0_7:
	setp.eq.s32 	%p6, %r15, 0;
	@%p6 bra 	$L__BB0_12;
	setp.eq.s32 	%p7, %r15, 1;
	@%p7 bra 	$L__BB0_10;
	add.s32 	%r81, %r100, %r2;
	mul.wide.u32 	%rd50, %r81, 4;
	add.s64 	%rd51, %rd2, %rd50;
	ld.global.u32 	%r82, [%rd51];
	mad.lo.s32 	%r83, %r100, %r28, %r1;
	mul.wide.s32 	%rd52, %r83, 4;
	add.s64 	%rd53, %rd1, %rd52;
	ld.global.u32 	%r84, [%rd53];
	mad.lo.s32 	%r85, %r84, %r82, %r105;
	cvt.u64.u32 	%rd54, %r2;
	cvt.u64.u32 	%rd55, %r100;
	add.s64 	%rd56, %rd55, %rd54;
	shl.b64 	%rd57, %rd56, 2;
	add.s64 	%rd58, %rd2, %rd57;
	ld.global.u32 	%r86, [%rd58+4];
	mul.wide.u32 	%rd59, %r28, 4;
	add.s64 	%rd60, %rd53, %rd59;
	ld.global.u32 	%r87, [%rd60];
	mad.lo.s32 	%r105, %r87, %r86, %r85;
	add.s32 	%r100, %r100, 2;
$L__BB0_10:
	and.b32  	%r88, %r28, 1;
	setp.eq.b32 	%p8, %r88, 1;
	not.pred 	%p9, %p8;
	@%p9 bra 	$L__BB0_12;
	add.s32 	%r89, %r100, %r2;
	mul.wide.u32 	%rd61, %r89, 4;
	add.s64 	%rd62, %rd2, %rd61;
	ld.global.u32 	%r90, [%rd62];
	mad.lo.s32 	%r91, %r100, %r28, %r1;
	mul.wide.s32 	%rd63, %r91, 4;
	add.s64 	%rd64, %rd1, %rd63;
	ld.global.u32 	%r92, [%rd64];
	mad.lo.s32 	%r105, %r92, %r90, %r105;
$L__BB0_12:
	st.global.u32 	[%rd3], %r105;
	ret;

}


// ===== COMPILED SASS (sm_100) =====

	.target	sm_100

	.elftype	@"ET_EXEC"


//--------------------- .note.nv.tkinfo           --------------------------
	.section	.note.nv.tkinfo,"",@"SHT_NOTE"
	.sectionflags	@"SHF_NOTE_NV_TKINFO"
	.tkinfo
        /*0018*/ 	.word	0x00000002
        /*0030*/ 	.string	""
        /*0030*/ 	.string	"ptxas"
        /*0030*/ 	.string	"Cuda compilation tools, release 13.0, V13.0.88"
        /*0030*/ 	.string	"Build cuda_13.0.r13.0/compiler.36424714_0"
        /*0030*/ 	.string	"-arch sm_100 -m 64 "



//--------------------- .note.nv.cuinfo           --------------------------
	.section	.note.nv.cuinfo,"",@"SHT_NOTE"
	.sectionflags	@"SHF_NOTE_NV_CUINFO"
        /*0018*/ 	.short	0x0002
        /*001a*/ 	.short	0x0064
        /*001c*/ 	.short	0x0082
	.zero		2


//--------------------- .nv.info                  --------------------------
	.section	.nv.info,"",@"SHT_CUDA_INFO"
	.align	4


	//----- nvinfo : EIATTR_REGCOUNT
	.align		4
        /*0000*/ 	.byte	0x04, 0x2f
        /*0002*/ 	.short	(.L_1 - .L_0)
	.align		4
.L_0:
        /*0004*/ 	.word	index@(_Z9matrixMulPKiS0_Pii)
        /*0008*/ 	.word	0x00000020


	//----- nvinfo : EIATTR_FRAME_SIZE
	.align		4
.L_1:
        /*000c*/ 	.byte	0x04, 0x11
        /*000e*/ 	.short	(.L_3 - .L_2)
	.align		4
.L_2:
        /*0010*/ 	.word	index@(_Z9matrixMulPKiS0_Pii)
        /*0014*/ 	.word	0x00000000


	//----- nvinfo : EIATTR_MIN_STACK_SIZE
	.align		4
.L_3:
        /*0018*/ 	.byte	0x04, 0x12
        /*001a*/ 	.short	(.L_5 - .L_4)
	.align		4
.L_4:
        /*001c*/ 	.word	index@(_Z9matrixMulPKiS0_Pii)
        /*0020*/ 	.word	0x00000000
.L_5:


//--------------------- .nv.compat                --------------------------
	.section	.nv.compat,"",@"SHT_CUDA_COMPAT_INFO"
	.align	4
        /*0000*/ 	.byte	0x02, 0x09, 0x00, 0x00, 0x02, 0x02, 0x01, 0x00, 0x02, 0x05, 0x05, 0x00, 0x03, 0x07, 0x01, 0x01
        /*0010*/ 	.byte	0x02, 0x03, 0x00, 0x00, 0x02, 0x06, 0x01, 0x00, 0x04, 0x0b, 0x08, 0x00, 0x09, 0x00, 0x00, 0x00
        /*0020*/ 	.byte	0x00, 0x00, 0x00, 0x00


//--------------------- .nv.info._Z9matrixMulPKiS0_Pii --------------------------
	.section	.nv.info._Z9matrixMulPKiS0_Pii,"",@"SHT_CUDA_INFO"
	.sectionflags	@""
	.align	4


	//----- nvinfo : EIATTR_CUDA_API_VERSION
	.align		4
        /*0000*/ 	.byte	0x04, 0x37
        /*0002*/ 	.short	(.L_7 - .L_6)
.L_6:
        /*0004*/ 	.word	0x00000082


	//----- nvinfo : EIATTR_KPARAM_INFO
	.align		4
.L_7:
        /*0008*/ 	.byte	0x04, 0x17
        /*000a*/ 	.short	(.L_9 - .L_8)
.L_8:
        /*000c*/ 	.word	0x00000000
        /*0010*/ 	.short	0x0003
        /*0012*/ 	.short	0x0018
        /*0014*/ 	.byte	0x00, 0xf0, 0x11, 0x00


	//----- nvinfo : EIATTR_KPARAM_INFO
	.align		4
.L_9:
        /*0018*/ 	.byte	0x04, 0x17
        /*001a*/ 	.short	(.L_11 - .L_10)
.L_10:
        /*001c*/ 	.word	0x00000000
        /*0020*/ 	.short	0x0002
        /*0022*/ 	.short	0x0010
        /*0024*/ 	.byte	0x00, 0xf5, 0x21, 0x00


	//----- nvinfo : EIATTR_KPARAM_INFO
	.align		4
.L_11:
        /*0028*/ 	.byte	0x04, 0x17
        /*002a*/ 	.short	(.L_13 - .L_12)
.L_12:
        /*002c*/ 	.word	0x00000000
        /*0030*/ 	.short	0x0001
        /*0032*/ 	.short	0x0008
        /*0034*/ 	.byte	0x00, 0xf5, 0x21, 0x00


	//----- nvinfo : EIATTR_KPARAM_INFO
	.align		4
.L_13:
        /*0038*/ 	.byte	0x04, 0x17
        /*003a*/ 	.short	(.L_15 - .L_14)
.L_14:
        /*003c*/ 	.word	0x00000000
        /*0040*/ 	.short	0x0000
        /*0042*/ 	.short	0x0000
        /*0044*/ 	.byte	0x00, 0xf5, 0x21, 0x00


	//----- nvinfo : EIATTR_SPARSE_MMA_MASK
	.align		4
.L_15:
        /*0048*/ 	.byte	0x03, 0x50
        /*004a*/ 	.short	0x0000


	//----- nvinfo : EIATTR_MAXREG_COUNT
	.align		4
        /*004c*/ 	.byte	0x03, 0x1b
        /*004e*/ 	.short	0x00ff


	//----- nvinfo : EIATTR_MERCURY_ISA_VERSION
	.align		4
        /*0050*/ 	.byte	0x03, 0x5f
        /*0052*/ 	.short	0x0101


	//----- nvinfo : EIATTR_VRC_CTA_INIT_COUNT
	.align		4
        /*0054*/ 	.byte	0x02, 0x4a
	.zero		1
	.zero		1


	//----- nvinfo : EIATTR_EXIT_INSTR_OFFSETS
	.align		4
        /*0058*/ 	.byte	0x04, 0x1c
        /*005a*/ 	.short	(.L_17 - .L_16)


	//   ....[0]....
.L_16:
        /*005c*/ 	.word	0x00000ae0


	//----- nvinfo : EIATTR_CBANK_PARAM_SIZE
	.align		4
.L_17:
        /*0060*/ 	.byte	0x03, 0x19
        /*0062*/ 	.short	0x001c


	//----- nvinfo : EIATTR_PARAM_CBANK
	.align		4
        /*0064*/ 	.byte	0x04, 0x0a
        /*0066*/ 	.short	(.L_19 - .L_18)
	.align		4
.L_18:
        /*0068*/ 	.word	index@(.nv.constant0._Z9matrixMulPKiS0_Pii)
        /*006c*/ 	.short	0x0380
        /*006e*/ 	.short	0x001c


	//----- nvinfo : EIATTR_SW_WAR
	.align		4
.L_19:
        /*0070*/ 	.byte	0x04, 0x36
        /*0072*/ 	.short	(.L_21 - .L_20)
.L_20:
        /*0074*/ 	.word	0x00000008
.L_21:


//--------------------- .nv.callgraph             --------------------------
	.section	.nv.callgraph,"",@"SHT_CUDA_CALLGRAPH"
	.align	4
	.sectionentsize	8
	.align		4
        /*0000*/ 	.word	0x00000000
	.align		4
        /*0004*/ 	.word	0xffffffff
	.align		4
        /*0008*/ 	.word	0x00000000
	.align		4
        /*000c*/ 	.word	0xfffffffe
	.align		4
        /*0010*/ 	.word	0x00000000
	.align		4
        /*0014*/ 	.word	0xfffffffd
	.align		4
        /*0018*/ 	.word	0x00000000
	.align		4
        /*001c*/ 	.word	0xfffffffc


//--------------------- .text._Z9matrixMulPKiS0_Pii --------------------------
	.section	.text._Z9matrixMulPKiS0_Pii,"ax",@progbits
	.align	128
        .global         _Z9matrixMulPKiS0_Pii
        .type           _Z9matrixMulPKiS0_Pii,@function
        .size           _Z9matrixMulPKiS0_Pii,(.L_x_5 - _Z9matrixMulPKiS0_Pii)
        .other          _Z9matrixMulPKiS0_Pii,@"STO_CUDA_ENTRY STV_DEFAULT"
_Z9matrixMulPKiS0_Pii:
.text._Z9matrixMulPKiS0_Pii:
[----:B------:R-:W-:Y:S01]  /*0000*/  LDC R1, c[0x0][0x37c] ;  /* 0x0000df00ff017b82 */ /* 0x000fe20000000800 */
[----:B------:R-:W0:Y:S07]  /*0010*/  S2R R0, SR_TID.Y ;  /* 0x0000000000007919 */ /* 0x000e2e0000002200 */
[----:B------:R-:W0:Y:S01]  /*0020*/  S2UR UR4, SR_CTAID.Y ;  /* 0x00000000000479c3 */ /* 0x000e220000002600 */
[----:B------:R-:W1:Y:S01]  /*0030*/  LDCU UR18, c[0x0][0x398] ;  /* 0x00007300ff1277ac */ /* 0x000e620008000800 */
[----:B------:R-:W-:Y:S01]  /*0040*/  HFMA2 R17, -RZ, RZ, 0, 0 ;  /* 0x00000000ff117431 */ /* 0x000fe200000001ff */
[----:B------:R-:W2:Y:S01]  /*0050*/  S2R R5, SR_TID.X ;  /* 0x0000000000057919 */ /* 0x000ea20000002100 */
[----:B------:R-:W3:Y:S04]  /*0060*/  LDCU.64 UR16, c[0x0][0x358] ;  /* 0x00006b00ff1077ac */ /* 0x000ee80008000a00 */
[----:B------:R-:W0:Y:S08]  /*0070*/  LDC R15, c[0x0][0x364] ;  /* 0x0000d900ff0f7b82 */ /* 0x000e300000000800 */
[----:B------:R-:W2:Y:S01]  /*0080*/  S2UR UR5, SR_CTAID.X ;  /* 0x00000000000579c3 */ /* 0x000ea20000002500 */
[----:B-1----:R-:W-:-:S07]  /*0090*/  UISETP.GE.AND UP0, UPT, UR18, 0x1, UPT ;  /* 0x000000011200788c */ /* 0x002fce000bf06270 */
[----:B------:R-:W2:Y:S08]  /*00a0*/  LDC R4, c[0x0][0x360] ;  /* 0x0000d800ff047b82 */ /* 0x000eb00000000800 */
[----:B------:R-:W1:Y:S01]  /*00b0*/  LDC.64 R2, c[0x0][0x390] ;  /* 0x0000e400ff027b82 */ /* 0x000e620000000a00 */
[----:B0-----:R-:W-:-:S04]  /*00c0*/  IMAD R15, R15, UR4, R0 ;  /* 0x000000040f0f7c24 */ /* 0x001fc8000f8e0200 */
[----:B------:R-:W-:Y:S02]  /*00d0*/  IMAD R15, R15, UR18, RZ ;  /* 0x000000120f0f7c24 */ /* 0x000fe4000f8e02ff */
[----:B--2---:R-:W-:-:S05]  /*00e0*/  IMAD R0, R4, UR5, R5 ;  /* 0x0000000504007c24 */ /* 0x004fca000f8e0205 */
[----:B------:R-:W-:-:S05]  /*00f0*/  IADD3 R5, PT, PT, R0, R15, RZ ;  /* 0x0000000f00057210 */ /* 0x000fca0007ffe0ff */
[----:B-1----:R-:W-:-:S05]  /*0100*/  IMAD.WIDE R2, R5, 0x4, R2 ;  /* 0x0000000405027825 */ /* 0x002fca00078e0202 */
[----:B---3--:R0:W-:Y:S01]  /*0110*/  STG.E desc[UR16][R2.64], RZ ;  /* 0x000000ff02007986 */ /* 0x0081e2000c101910 */
[----:B------:R-:W-:Y:S05]  /*0120*/  BRA.U !UP0, `(.L_x_0) ;  /* 0x0000000908687547 */ /* 0x000fea000b800000 */
[----:B------:R-:W-:Y:S01]  /*0130*/  UISETP.GE.U32.AND UP0, UPT, UR18, 0x8, UPT ;  /* 0x000000081200788c */ /* 0x000fe2000bf06070 */
[----:B------:R-:W-:Y:S01]  /*0140*/  MOV R17, RZ ;  /* 0x000000ff00117202 */ /* 0x000fe20000000f00 */
[----:B------:R-:W-:-:S07]  /*0150*/  UMOV UR4, URZ ;  /* 0x000000ff00047c82 */ /* 0x000fce0008000000 */
[----:B------:R-:W-:Y:S05]  /*0160*/  BRA.U !UP0, `(.L_x_1) ;  /* 0x0000000508147547 */ /* 0x000fea000b800000 */
[----:B------:R-:W1:Y:S01]  /*0170*/  LDCU.128 UR20, c[0x0][0x380] ;  /* 0x00007000ff1477ac */ /* 0x000e620008000c00 */
[----:B------:R-:W-:Y:S01]  /*0180*/  IMAD.MOV.U32 R17, RZ, RZ, RZ ;  /* 0x000000ffff117224 */ /* 0x000fe200078e00ff */
[----:B------:R-:W-:Y:S01]  /*0190*/  MOV R16, R0 ;  /* 0x0000000000107202 */ /* 0x000fe20000000f00 */
[----:B------:R-:W-:-:S04]  /*01a0*/  ULOP3.LUT UR4, UR18, 0x7ffffff8, URZ, 0xc0, !UPT ;  /* 0x7ffffff812047892 */ /* 0x000fc8000f8ec0ff */
[----:B------:R-:W-:Y:S01]  /*01b0*/  UIADD3 UR4, UPT, UPT, -UR4, URZ, URZ ;  /* 0x000000ff04047290 */ /* 0x000fe2000fffe1ff */
[----:B-1----:R-:W-:Y:S01]  /*01c0*/  MOV R4, UR20 ;  /* 0x0000001400047c02 */ /* 0x002fe20008000f00 */
[----:B------:R-:W-:Y:S01]  /*01d0*/  UIMAD.WIDE.U32 UR6, UR18, 0xc, UR22 ;  /* 0x0000000c120678a5 */ /* 0x000fe2000f8e0016 */
[----:B------:R-:W-:Y:S01]  /*01e0*/  MOV R5, UR21 ;  /* 0x0000001500057c02 */ /* 0x000fe20008000f00 */
[----:B------:R-:W-:Y:S02]  /*01f0*/  UIMAD.WIDE.U32 UR8, UR18, 0x10, UR22 ;  /* 0x00000010120878a5 */ /* 0x000fe4000f8e0016 */
[----:B------:R-:W-:Y:S01]  /*0200*/  UIMAD.WIDE.U32 UR10, UR18, 0x14, UR22 ;  /* 0x00000014120a78a5 */ /* 0x000fe2000f8e0016 */
[----:B------:R-:W-:Y:S01]  /*0210*/  IMAD.WIDE.U32 R4, R15, 0x4, R4 ;  /* 0x000000040f047825 */ /* 0x000fe200078e0004 */
[----:B------:R-:W-:Y:S02]  /*0220*/  UIMAD.WIDE.U32 UR12, UR18, 0x18, UR22 ;  /* 0x00000018120c78a5 */ /* 0x000fe4000f8e0016 */
[----:B------:R-:W-:Y:S01]  /*0230*/  UIMAD.WIDE.U32 UR14, UR18, 0x1c, UR22 ;  /* 0x0000001c120e78a5 */ /* 0x000fe2000f8e0016 */
[----:B------:R-:W-:-:S04]  /*0240*/  IADD3 R8, P0, PT, R4, 0x10, RZ ;  /* 0x0000001004087810 */ /* 0x000fc80007f1e0ff */
[----:B------:R-:W-:-:S09]  /*0250*/  IADD3.X R9, PT, PT, RZ, R5, RZ, P0, !PT ;  /* 0x00000005ff097210 */ /* 0x000fd200007fe4ff */
.L_x_2:
[----:B------:R-:W-:Y:S01]  /*0260*/  HFMA2 R5, -RZ, RZ, 0, 2.384185791015625e-07 ;  /* 0x00000004ff057431 */ /* 0x000fe200000001ff */
[----:B------:R-:W-:Y:S02]  /*0270*/  UIMAD.WIDE.U32 UR24, UR18, 0x4, UR22 ;  /* 0x00000004121878a5 */ /* 0x000fe4000f8e0016 */
[----:B------:R-:W-:Y:S01]  /*0280*/  UIMAD.WIDE.U32 UR20, UR18, 0x8, UR22 ;  /* 0x00000008121478a5 */ /* 0x000fe2000f8e0016 */
[----:B------:R-:W-:-:S03]  /*0290*/  HFMA2 R13, -RZ, RZ, 0, 2.384185791015625e-07 ;  /* 0x00000004ff0d7431 */ /* 0x000fc600000001ff */
[----:B------:R-:W-:Y:S02]  /*02a0*/  MOV R26, UR24 ;  /* 0x00000018001a7c02 */ /* 0x000fe40008000f00 */
[----:B------:R-:W-:Y:S01]  /*02b0*/  MOV R27, UR25 ;  /* 0x00000019001b7c02 */ /* 0x000fe20008000f00 */
[----:B------:R-:W-:Y:S01]  /*02c0*/  IMAD.WIDE R4, R16, R5, UR22 ;  /* 0x0000001610047e25 */ /* 0x000fe2000f8e0205 */
[----:B------:R-:W-:-:S03]  /*02d0*/  MOV R6, UR20 ;  /* 0x0000001400067c02 */ /* 0x000fc60008000f00 */
[----:B------:R-:W-:Y:S01]  /*02e0*/  IMAD.U32 R7, RZ, RZ, UR21 ;  /* 0x00000015ff077e24 */ /* 0x000fe2000f8e00ff */
[----:B------:R1:W2:Y:S01]  /*02f0*/  LDG.E R14, desc[UR16][R4.64] ;  /* 0x00000010040e7981 */ /* 0x0002a2000c1e1900 */
[----:B------:R-:W-:-:S04]  /*0300*/  IMAD.WIDE R26, R16, 0x4, R26 ;  /* 0x00000004101a7825 */ /* 0x000fc800078e021a */
[C---:B------:R-:W-:Y:S01]  /*0310*/  IMAD.WIDE R10, R16.reuse, 0x4, R6 ;  /* 0x00000004100a7825 */ /* 0x040fe200078e0206 */
[----:B------:R3:W4:Y:S01]  /*0320*/  LDG.E R23, desc[UR16][R26.64] ;  /* 0x000000101a177981 */ /* 0x000722000c1e1900 */
[----:B-1----:R-:W-:Y:S02]  /*0330*/  MOV R4, R8 ;  /* 0x0000000800047202 */ /* 0x002fe40000000f00 */
[----:B------:R-:W-:Y:S01]  /*0340*/  IMAD.WIDE R12, R16, R13, UR6 ;  /* 0x00000006100c7e25 */ /* 0x000fe2000f8e020d */
[----:B------:R-:W-:-:S03]  /*0350*/  MOV R5, R9 ;  /* 0x0000000900057202 */ /* 0x000fc60000000f00 */
[----:B------:R-:W-:Y:S01]  /*0360*/  HFMA2 R9, -RZ, RZ, 0, 2.384185791015625e-07 ;  /* 0x00000004ff097431 */ /* 0x000fe200000001ff */
[----:B------:R-:W-:Y:S01]  /*0370*/  MOV R7, 0x4 ;  /* 0x0000000400077802 */ /* 0x000fe20000000f00 */
[----:B------:R1:W5:Y:S04]  /*0380*/  LDG.E R21, desc[UR16][R10.64] ;  /* 0x000000100a157981 */ /* 0x000368000c1e1900 */
[----:B------:R-:W2:Y:S04]  /*0390*/  LDG.E R24, desc[UR16][R4.64+-0x10] ;  /* 0xfffff01004187981 */ /* 0x000ea8000c1e1900 */
[----:B------:R-:W4:Y:S01]  /*03a0*/  LDG.E R22, desc[UR16][R4.64+-0xc] ;  /* 0xfffff41004167981 */ /* 0x000f22000c1e1900 */
[----:B------:R-:W-:-:S03]  /*03b0*/  IMAD.WIDE R6, R16, R7, UR8 ;  /* 0x0000000810067e25 */ /* 0x000fc6000f8e0207 */
[----:B------:R-:W5:Y:S01]  /*03c0*/  LDG.E R20, desc[UR16][R4.64+-0x8] ;  /* 0xfffff81004147981 */ /* 0x000f62000c1e1900 */
[----:B------:R-:W-:-:S03]  /*03d0*/  IMAD.WIDE R8, R16, R9, UR10 ;  /* 0x0000000a10087e25 */ /* 0x000fc6000f8e0209 */
[----:B------:R0:W5:Y:S01]  /*03e0*/  LDG.E R19, desc[UR16][R12.64] ;  /* 0x000000100c137981 */ /* 0x000162000c1e1900 */
[----:B---3--:R-:W-:-:S03]  /*03f0*/  IMAD.MOV.U32 R27, RZ, RZ, 0x4 ;  /* 0x00000004ff1b7424 */ /* 0x008fc600078e00ff */
[----:B------:R-:W3:Y:S01]  /*0400*/  LDG.E R18, desc[UR16][R4.64+-0x4] ;  /* 0xfffffc1004127981 */ /* 0x000ee2000c1e1900 */
[----:B------:R-:W-:Y:S01]  /*0410*/  MOV R29, 0x4 ;  /* 0x00000004001d7802 */ /* 0x000fe20000000f00 */
[C---:B-1----:R-:W-:Y:S02]  /*0420*/  IMAD.WIDE R10, R16.reuse, R27, UR12 ;  /* 0x0000000c100a7e25 */ /* 0x042fe4000f8e021b */
[----:B------:R-:W3:Y:S04]  /*0430*/  LDG.E R6, desc[UR16][R6.64] ;  /* 0x0000001006067981 */ /* 0x000ee8000c1e1900 */
[----:B------:R-:W3:Y:S01]  /*0440*/  LDG.E R25, desc[UR16][R4.64] ;  /* 0x0000001004197981 */ /* 0x000ee2000c1e1900 */
[----:B0-----:R-:W-:-:S03]  /*0450*/  IMAD.WIDE R12, R16, R29, UR14 ;  /* 0x0000000e100c7e25 */ /* 0x001fc6000f8e021d */
[----:B------:R0:W3:Y:S04]  /*0460*/  LDG.E R9, desc[UR16][R8.64] ;  /* 0x0000001008097981 */ /* 0x0000e8000c1e1900 */
[----:B------:R-:W3:Y:S04]  /*0470*/  LDG.E R26, desc[UR16][R4.64+0x4] ;  /* 0x00000410041a7981 */ /* 0x000ee8000c1e1900 */
[----:B------:R-:W3:Y:S04]  /*0480*/  LDG.E R10, desc[UR16][R10.64] ;  /* 0x000000100a0a7981 */ /* 0x000ee8000c1e1900 */
[----:B------:R-:W3:Y:S04]  /*0490*/  LDG.E R27, desc[UR16][R4.64+0x8] ;  /* 0x00000810041b7981 */ /* 0x000ee8000c1e1900 */
[----:B------:R-:W3:Y:S04]  /*04a0*/  LDG.E R12, desc[UR16][R12.64] ;  /* 0x000000100c0c7981 */ /* 0x000ee8000c1e1900 */
[----:B------:R-:W3:Y:S01]  /*04b0*/  LDG.E R29, desc[UR16][R4.64+0xc] ;  /* 0x00000c10041d7981 */ /* 0x000ee2000c1e1900 */
[----:B------:R-:W-:-:S04]  /*04c0*/  UIADD3 UR4, UPT, UPT, UR4, 0x8, URZ ;  /* 0x0000000804047890 */ /* 0x000fc8000fffe0ff */
[----:B------:R-:W-:Y:S01]  /*04d0*/  UISETP.NE.AND UP0, UPT, UR4, URZ, UPT ;  /* 0x000000ff0400728c */ /* 0x000fe2000bf05270 */
[----:B0-----:R-:W-:Y:S02]  /*04e0*/  IADD3 R8, P0, PT, R4, 0x20, RZ ;  /* 0x0000002004087810 */ /* 0x001fe40007f1e0ff */
[----:B------:R-:W-:-:S04]  /*04f0*/  MOV R7, UR18 ;  /* 0x0000001200077c02 */ /* 0x000fc80008000f00 */
[----:B------:R-:W-:Y:S01]  /*0500*/  LEA R16, R7, R16, 0x3 ;  /* 0x0000001007107211 */ /* 0x000fe200078e18ff */
[----:B--2---:R-:W-:-:S04]  /*0510*/  IMAD R14, R24, R14, R17 ;  /* 0x0000000e180e7224 */ /* 0x004fc800078e0211 */
[----:B----4-:R-:W-:-:S04]  /*0520*/  IMAD R14, R22, R23, R14 ;  /* 0x00000017160e7224 */ /* 0x010fc800078e020e */
[----:B-----5:R-:W-:-:S04]  /*0530*/  IMAD R14, R20, R21, R14 ;  /* 0x00000015140e7224 */ /* 0x020fc800078e020e */
[----:B---3--:R-:W-:-:S04]  /*0540*/  IMAD R14, R18, R19, R14 ;  /* 0x00000013120e7224 */ /* 0x008fc800078e020e */
[----:B------:R-:W-:-:S04]  /*0550*/  IMAD R6, R25, R6, R14 ;  /* 0x0000000619067224 */ /* 0x000fc800078e020e */
[----:B------:R-:W-:Y:S01]  /*0560*/  IMAD R6, R26, R9, R6 ;  /* 0x000000091a067224 */ /* 0x000fe200078e0206 */
[----:B------:R-:W-:-:S03]  /*0570*/  IADD3.X R9, PT, PT, RZ, R5, RZ, P0, !PT ;  /* 0x00000005ff097210 */ /* 0x000fc600007fe4ff */
[----:B------:R-:W-:-:S04]  /*0580*/  IMAD R6, R27, R10, R6 ;  /* 0x0000000a1b067224 */ /* 0x000fc800078e0206 */
[----:B------:R-:W-:Y:S01]  /*0590*/  IMAD R17, R29, R12, R6 ;  /* 0x0000000c1d117224 */ /* 0x000fe200078e0206 */
[----:B------:R-:W-:Y:S06]  /*05a0*/  BRA.U UP0, `(.L_x_2) ;  /* 0xfffffffd002c7547 */ /* 0x000fec000b83ffff */
[----:B------:R-:W-:-:S12]  /*05b0*/  ULOP3.LUT UR4, UR18, 0x7ffffff8, URZ, 0xc0, !UPT ;  /* 0x7ffffff812047892 */ /* 0x000fd8000f8ec0ff */
.L_x_1:
[----:B------:R-:W-:-:S04]  /*05c0*/  ULOP3.LUT UR6, UR18, 0x7, URZ, 0xc0, !UPT ;  /* 0x0000000712067892 */ /* 0x000fc8000f8ec0ff */
[----:B------:R-:W-:-:S09]  /*05d0*/  UISETP.NE.AND UP0, UPT, UR6, URZ, UPT ;  /* 0x000000ff0600728c */ /* 0x000fd2000bf05270 */
[----:B------:R-:W-:Y:S05]  /*05e0*/  BRA.U !UP0, `(.L_x_0) ;  /* 0x0000000508387547 */ /* 0x000fea000b800000 */
[----:B------:R-:W-:Y:S02]  /*05f0*/  UISETP.GE.U32.AND UP0, UPT, UR6, 0x4, UPT ;  /* 0x000000040600788c */ /* 0x000fe4000bf06070 */
[----:B------:R-:W-:-:S04]  /*0600*/  ULOP3.LUT UR5, UR18, 0x3, URZ, 0xc0, !UPT ;  /* 0x0000000312057892 */ /* 0x000fc8000f8ec0ff */
[----:B------:R-:W-:-:S03]  /*0610*/  UISETP.NE.AND UP1, UPT, UR5, URZ, UPT ;  /* 0x000000ff0500728c */ /* 0x000fc6000bf25270 */
[----:B------:R-:W-:Y:S08]  /*0620*/  BRA.U !UP0, `(.L_x_3) ;  /* 0x00000001087c7547 */ /* 0x000ff0000b800000 */
[----:B------:R-:W1:Y:S01]  /*0630*/  LDC.64 R6, c[0x0][0x388] ;  /* 0x0000e200ff067b82 */ /* 0x000e620000000a00 */
[----:B------:R-:W2:Y:S01]  /*0640*/  LDCU.64 UR6, c[0x0][0x380] ;  /* 0x00007000ff0677ac */ /* 0x000ea20008000a00 */
[----:B------:R-:W-:Y:S01]  /*0650*/  MOV R11, UR4 ;  /* 0x00000004000b7c02 */ /* 0x000fe20008000f00 */
[C---:B------:R-:W-:Y:S01]  /*0660*/  VIADD R5, R15.reuse, UR4 ;  /* 0x000000040f057c36 */ /* 0x040fe20008000000 */
[----:B------:R-:W-:Y:S02]  /*0670*/  IADD3 R12, P0, PT, R15, UR4, RZ ;  /* 0x000000040f0c7c10 */ /* 0x000fe4000ff1e0ff */
[----:B------:R-:W-:Y:S01]  /*0680*/  MOV R13, UR18 ;  /* 0x00000012000d7c02 */ /* 0x000fe20008000f00 */
[----:B------:R-:W-:Y:S01]  /*0690*/  IMAD R11, R11, UR18, R0 ;  /* 0x000000120b0b7c24 */ /* 0x000fe2000f8e0200 */
[----:B------:R-:W3:Y:S01]  /*06a0*/  LDC.64 R8, c[0x0][0x380] ;  /* 0x0000e000ff087b82 */ /* 0x000ee20000000a00 */
[----:B------:R-:W-:Y:S02]  /*06b0*/  MOV R19, UR18 ;  /* 0x0000001200137c02 */ /* 0x000fe40008000f00 */
[----:B-1----:R-:W-:Y:S01]  /*06c0*/  IMAD.WIDE R6, R11, 0x4, R6 ;  /* 0x000000040b067825 */ /* 0x002fe200078e0206 */
[----:B------:R-:W-:-:S05]  /*06d0*/  MOV R11, UR18 ;  /* 0x00000012000b7c02 */ /* 0x000fca0008000f00 */
[----:B------:R-:W-:Y:S02]  /*06e0*/  IMAD.WIDE.U32 R10, R11, 0x4, R6 ;  /* 0x000000040b0a7825 */ /* 0x000fe400078e0006 */
[----:B------:R-:W4:Y:S02]  /*06f0*/  LDG.E R6, desc[UR16][R6.64] ;  /* 0x0000001006067981 */ /* 0x000f24000c1e1900 */
[----:B---3--:R-:W-:Y:S01]  /*0700*/  IMAD.WIDE.U32 R8, R5, 0x4, R8 ;  /* 0x0000000405087825 */ /* 0x008fe200078e0008 */
[----:B------:R-:W-:Y:S01]  /*0710*/  IADD3.X R5, PT, PT, RZ, RZ, RZ, P0, !PT ;  /* 0x000000ffff057210 */ /* 0x000fe200007fe4ff */
[----:B------:R-:W3:Y:S01]  /*0720*/  LDG.E R14, desc[UR16][R10.64] ;  /* 0x000000100a0e7981 */ /* 0x000ee2000c1e1900 */
[----:B--2---:R-:W-:-:S03]  /*0730*/  LEA R4, P0, R12, UR6, 0x2 ;  /* 0x000000060c047c11 */ /* 0x004fc6000f8010ff */
[----:B------:R-:W4:Y:S01]  /*0740*/  LDG.E R8, desc[UR16][R8.64] ;  /* 0x0000001008087981 */ /* 0x000f22000c1e1900 */
[----:B------:R-:W-:Y:S01]  /*0750*/  LEA.HI.X R5, R12, UR7, R5, 0x2, P0 ;  /* 0x000000070c057c11 */ /* 0x000fe200080f1405 */
[----:B------:R-:W-:-:S04]  /*0760*/  IMAD.WIDE.U32 R12, R13, 0x4, R10 ;  /* 0x000000040d0c7825 */ /* 0x000fc800078e000a */
[----:B------:R-:W3:Y:S01]  /*0770*/  LDG.E R21, desc[UR16][R4.64+0x4] ;  /* 0x0000041004157981 */ /* 0x000ee2000c1e1900 */
[----:B------:R-:W-:-:S03]  /*0780*/  IMAD.WIDE.U32 R18, R19, 0x4, R12 ;  /* 0x0000000413127825 */ /* 0x000fc600078e000c */
[----:B------:R-:W2:Y:S04]  /*0790*/  LDG.E R16, desc[UR16][R12.64] ;  /* 0x000000100c107981 */ /* 0x000ea8000c1e1900 */
[----:B------:R-:W2:Y:S04]  /*07a0*/  LDG.E R23, desc[UR16][R4.64+0x8] ;  /* 0x0000081004177981 */ /* 0x000ea8000c1e1900 */
[----:B------:R-:W5:Y:S04]  /*07b0*/  LDG.E R25, desc[UR16][R4.64+0xc] ;  /* 0x00000c1004197981 */ /* 0x000f68000c1e1900 */
[----:B------:R-:W5:Y:S01]  /*07c0*/  LDG.E R18, desc[UR16][R18.64] ;  /* 0x0000001012127981 */ /* 0x000f62000c1e1900 */
[----:B------:R-:W-:Y:S01]  /*07d0*/  UIADD3 UR4, UPT, UPT, UR4, 0x4, URZ ;  /* 0x0000000404047890 */ /* 0x000fe2000fffe0ff */
[----:B----4-:R-:W-:-:S04]  /*07e0*/  IMAD R8, R8, R6, R17 ;  /* 0x0000000608087224 */ /* 0x010fc800078e0211 */
[----:B---3--:R-:W-:-:S04]  /*07f0*/  IMAD R8, R21, R14, R8 ;  /* 0x0000000e15087224 */ /* 0x008fc800078e0208 */
[----:B--2---:R-:W-:-:S04]  /*0800*/  IMAD R8, R23, R16, R8 ;  /* 0x0000001017087224 */ /* 0x004fc800078e0208 */
[----:B-----5:R-:W-:-:S07]  /*0810*/  IMAD R17, R25, R18, R8 ;  /* 0x0000001219117224 */ /* 0x020fce00078e0208 */
.L_x_3:
[----:B------:R-:W-:Y:S05]  /*0820*/  BRA.U !UP1, `(.L_x_0) ;  /* 0x0000000109a87547 */ /* 0x000fea000b800000 */
[----:B------:R-:W-:Y:S01]  /*0830*/  UISETP.NE.AND UP0, UPT, UR5, 0x1, UPT ;  /* 0x000000010500788c */ /* 0x000fe2000bf05270 */
[----:B------:R-:W-:Y:S01]  /*0840*/  MOV R11, UR4 ;  /* 0x00000004000b7c02 */ /* 0x000fe20008000f00 */
[----:B------:R-:W-:Y:S02]  /*0850*/  ULOP3.LUT UR5, UR18, 0x1, URZ, 0xc0, !UPT ;  /* 0x0000000112057892 */ /* 0x000fe4000f8ec0ff */
[----:B------:R-:W-:Y:S02]  /*0860*/  IMAD.U32 R19, RZ, RZ, UR18 ;  /* 0x00000012ff137e24 */ /* 0x000fe4000f8e00ff */
[----:B------:R-:W-:Y:S01]  /*0870*/  UISETP.NE.U32.AND UP1, UPT, UR5, 0x1, UPT ;  /* 0x000000010500788c */ /* 0x000fe2000bf25070 */
[----:B------:R-:W-:-:S04]  /*0880*/  PLOP3.LUT P1, PT, PT, PT, UP0, 0x80, 0x8 ;  /* 0x000000000008781c */ /* 0x000fc80003f2f008 */
[----:B------:R-:W1:Y:S01]  /*0890*/  @UP0 LDCU.128 UR8, c[0x0][0x380] ;  /* 0x00007000ff0807ac */ /* 0x000e620008000c00 */
[----:B------:R-:W-:Y:S01]  /*08a0*/  PLOP3.LUT P0, PT, PT, PT, UP1, 0x80, 0x8 ;  /* 0x000000000008781c */ /* 0x000fe20003f0f018 */
[----:B------:R-:W2:Y:S04]  /*08b0*/  @UP0 LDCU.64 UR6, c[0x0][0x380] ;  /* 0x00007000ff0607ac */ /* 0x000ea80008000a00 */
[----:B------:R-:W3:Y:S03]  /*08c0*/  @!UP1 LDCU.128 UR12, c[0x0][0x380] ;  /* 0x00007000ff0c97ac */ /* 0x000ee60008000c00 */
[C---:B------:R-:W-:Y:S02]  /*08d0*/  @P1 IADD3 R5, PT, PT, R15.reuse, UR4, RZ ;  /* 0x000000040f051c10 */ /* 0x040fe4000fffe0ff */
[----:B------:R-:W-:Y:S01]  /*08e0*/  @P1 IADD3 R10, P2, PT, R15, UR4, RZ ;  /* 0x000000040f0a1c10 */ /* 0x000fe2000ff5e0ff */
[----:B------:R-:W-:Y:S01]  /*08f0*/  @UP0 UIADD3 UR4, UPT, UPT, UR4, 0x2, URZ ;  /* 0x0000000204040890 */ /* 0x000fe2000fffe0ff */
[----:B-1----:R-:W-:Y:S01]  /*0900*/  MOV R9, UR9 ;  /* 0x0000000900097c02 */ /* 0x002fe20008000f00 */
[----:B------:R-:W-:Y:S01]  /*0910*/  IMAD.U32 R8, RZ, RZ, UR8 ;  /* 0x00000008ff087e24 */ /* 0x000fe2000f8e00ff */
[----:B------:R-:W-:-:S02]  /*0920*/  MOV R6, UR10 ;  /* 0x0000000a00067c02 */ /* 0x000fc40008000f00 */
[----:B------:R-:W-:Y:S01]  /*0930*/  MOV R7, UR11 ;  /* 0x0000000b00077c02 */ /* 0x000fe20008000f00 */
[----:B------:R-:W-:-:S04]  /*0940*/  @P1 IMAD.WIDE.U32 R8, R5, 0x4, R8 ;  /* 0x0000000405081825 */ /* 0x000fc800078e0008 */
[----:B------:R-:W-:Y:S01]  /*0950*/  @P1 IMAD R5, R11, UR18, R0 ;  /* 0x000000120b051c24 */ /* 0x000fe2000f8e0200 */
[----:B------:R-:W-:Y:S01]  /*0960*/  @P1 IADD3.X R11, PT, PT, RZ, RZ, RZ, P2, !PT ;  /* 0x000000ffff0b1210 */ /* 0x000fe200017fe4ff */
[----:B------:R-:W4:Y:S01]  /*0970*/  @P1 LDG.E R8, desc[UR16][R8.64] ;  /* 0x0000001008081981 */ /* 0x000f22000c1e1900 */
[C---:B--2---:R-:W-:Y:S01]  /*0980*/  @P1 LEA R4, P2, R10.reuse, UR6, 0x2 ;  /* 0x000000060a041c11 */ /* 0x044fe2000f8410ff */
[----:B------:R-:W-:Y:S01]  /*0990*/  @P1 IMAD.WIDE R6, R5, 0x4, R6 ;  /* 0x0000000405061825 */ /* 0x000fe200078e0206 */
[----:B------:R-:W-:Y:S02]  /*09a0*/  MOV R21, UR4 ;  /* 0x0000000400157c02 */ /* 0x000fe40008000f00 */
[----:B------:R-:W-:Y:S02]  /*09b0*/  @P1 LEA.HI.X R5, R10, UR7, R11, 0x2, P2 ;  /* 0x000000070a051c11 */ /* 0x000fe400090f140b */
[----:B---3--:R-:W-:Y:S01]  /*09c0*/  MOV R10, UR12 ;  /* 0x0000000c000a7c02 */ /* 0x008fe20008000f00 */
[----:B------:R-:W-:Y:S01]  /*09d0*/  @P1 IMAD.WIDE.U32 R18, R19, 0x4, R6 ;  /* 0x0000000413121825 */ /* 0x000fe200078e0006 */
[----:B------:R-:W-:Y:S01]  /*09e0*/  MOV R11, UR13 ;  /* 0x0000000d000b7c02 */ /* 0x000fe20008000f00 */
[----:B------:R-:W4:Y:S01]  /*09f0*/  @P1 LDG.E R6, desc[UR16][R6.64] ;  /* 0x0000001006061981 */ /* 0x000f22000c1e1900 */
[----:B------:R-:W-:Y:S01]  /*0a00*/  @!P0 IADD3 R15, PT, PT, R15, UR4, RZ ;  /* 0x000000040f0f8c10 */ /* 0x000fe2000fffe0ff */
[----:B------:R-:W-:Y:S01]  /*0a10*/  @!P0 IMAD R21, R21, UR18, R0 ;  /* 0x0000001215158c24 */ /* 0x000fe2000f8e0200 */
[----:B------:R-:W-:Y:S01]  /*0a20*/  MOV R12, UR14 ;  /* 0x0000000e000c7c02 */ /* 0x000fe20008000f00 */
[----:B------:R-:W2:Y:S01]  /*0a30*/  @P1 LDG.E R18, desc[UR16][R18.64] ;  /* 0x0000001012121981 */ /* 0x000ea2000c1e1900 */
[----:B------:R-:W-:Y:S01]  /*0a40*/  MOV R13, UR15 ;  /* 0x0000000f000d7c02 */ /* 0x000fe20008000f00 */
[----:B------:R-:W-:-:S02]  /*0a50*/  @!P0 IMAD.WIDE.U32 R10, R15, 0x4, R10 ;  /* 0x000000040f0a8825 */ /* 0x000fc400078e000a */
[----:B------:R-:W2:Y:S02]  /*0a60*/  @P1 LDG.E R5, desc[UR16][R4.64+0x4] ;  /* 0x0000041004051981 */ /* 0x000ea4000c1e1900 */
[----:B------:R-:W-:Y:S02]  /*0a70*/  @!P0 IMAD.WIDE R12, R21, 0x4, R12 ;  /* 0x00000004150c8825 */ /* 0x000fe400078e020c */
[----:B------:R-:W3:Y:S04]  /*0a80*/  @!P0 LDG.E R10, desc[UR16][R10.64] ;  /* 0x000000100a0a8981 */ /* 0x000ee8000c1e1900 */
[----:B------:R-:W3:Y:S01]  /*0a90*/  @!P0 LDG.E R12, desc[UR16][R12.64] ;  /* 0x000000100c0c8981 */ /* 0x000ee2000c1e1900 */
[----:B----4-:R-:W-:-:S04]  /*0aa0*/  @P1 IMAD R8, R8, R6, R17 ;  /* 0x0000000608081224 */ /* 0x010fc800078e0211 */
[----:B--2---:R-:W-:-:S04]  /*0ab0*/  @P1 IMAD R17, R5, R18, R8 ;  /* 0x0000001205111224 */ /* 0x004fc800078e0208 */
[----:B---3--:R-:W-:-:S07]  /*0ac0*/  @!P0 IMAD R17, R10, R12, R17 ;  /* 0x0000000c0a118224 */ /* 0x008fce00078e0211 */
.L_x_0:
[----:B------:R-:W-:Y:S01]  /*0ad0*/  STG.E desc[UR16][R2.64], R17 ;  /* 0x0000001102007986 */ /* 0x000fe2000c101910 */
[----:B------:R-:W-:Y:S05]  /*0ae0*/  EXIT ;  /* 0x000000000000794d */ /* 0x000fea0003800000 */
.L_x_4:
[----:B------:R-:W-:-:S00]  /*0af0*/  BRA `(.L_x_4) ;  /* 0xfffffffc00fc7947 */ /* 0x000fc0000383ffff */
[----:B------:R-:W-:-:S00]  /*0b00*/  NOP ;  /* 0x0000000000007918 */ /* 0x000fc00000000000 */
[----:B------:R-:W-:-:S00]  /*0b10*/  NOP ;  /* 0x0000000000007918 */ /* 0x000fc00000000000 */
[----:B------:R-:W-:-:S00]  /*0b20*/  NOP ;  /* 0x0000000000007918 */ /* 0x000fc00000000000 */
[----:B------:R-:W-:-:S00]  /*0b30*/  NOP ;  /* 0x0000000000007918 */ /* 0x000fc00000000000 */
[----:B------:R-:W-:-:S00]  /*0b40*/  NOP ;  /* 0x0000000000007918 */ /* 0x000fc00000000000 */
[----:B------:R-:W-:-:S00]  /*0b50*/  NOP ;  /* 0x0000000000007918 */ /* 0x000fc00000000000 */
[----:B------:R-:W-:-:S00]  /*0b60*/  NOP ;  /* 0x0000000000007918 */ /* 0x000fc00000000000 */
[----:B------:R-:W-:-:S00]  /*0b70*/  NOP ;  /* 0x0000000000007918 */ /* 0x000fc00000000000 */
.L_x_5:


//--------------------- .nv.shared.reserved.0     --------------------------
	.section	.nv.shared.reserved.0,"aw",@nobits
	.weak		__nv_reservedSMEM_offset_0_alias
	.size		__nv_reservedSMEM_offset_0_alias, 0, 64
	.other		__nv_reservedSMEM_offset_0_alias,@"STO_CUDA_RESERVED_SHARED STV_DEFAULT"
__nv_reservedSMEM_offset_0_alias:
	.zero		0
	.zero		64


//--------------------- .nv.constant0._Z9matrixMulPKiS0_Pii --------------------------
	.section	.nv.constant0._Z9matrixMulPKiS0_Pii,"a",@progbits
	.sectionflags	@""
	.align	4
.nv.constant0._Z9matrixMulPKiS0_Pii:
	.zero		924


//--------------------- SYMBOLS --------------------------

	.type		.nv.reservedSmem.offset0,@object
	.size		.nv.reservedSmem.offset0,0x4
